//
// Generated by NVIDIA NVVM Compiler
//
// Compiler Build ID: CL-36424714
// Cuda compilation tools, release 13.0, V13.0.88
// Based on NVVM 20.0.0
//

.version 9.0
.target sm_100
.address_size 64

	// .globl	_Z19cubWarpReduceKernelIiLi128EEvPKT_iPS0_
.global .align 1 .b8 _ZN30_INTERNAL_4248b45b_4_k_cu_main4cuda3std3__45__cpo5beginE[1];
.global .align 1 .b8 _ZN30_INTERNAL_4248b45b_4_k_cu_main4cuda3std3__45__cpo3endE[1];
.global .align 1 .b8 _ZN30_INTERNAL_4248b45b_4_k_cu_main4cuda3std3__45__cpo6cbeginE[1];
.global .align 1 .b8 _ZN30_INTERNAL_4248b45b_4_k_cu_main4cuda3std3__45__cpo4cendE[1];
.global .align 1 .b8 _ZN30_INTERNAL_4248b45b_4_k_cu_main4cuda3std3__45__cpo6rbeginE[1];
.global .align 1 .b8 _ZN30_INTERNAL_4248b45b_4_k_cu_main4cuda3std3__45__cpo4rendE[1];
.global .align 1 .b8 _ZN30_INTERNAL_4248b45b_4_k_cu_main4cuda3std3__45__cpo7crbeginE[1];
.global .align 1 .b8 _ZN30_INTERNAL_4248b45b_4_k_cu_main4cuda3std3__45__cpo5crendE[1];
.global .align 1 .b8 _ZN30_INTERNAL_4248b45b_4_k_cu_main4cuda3std3__432_GLOBAL__N__4248b45b_4_k_cu_main6ignoreE[1];
.global .align 1 .b8 _ZN30_INTERNAL_4248b45b_4_k_cu_main4cuda3std3__419piecewise_constructE[1];
.global .align 1 .b8 _ZN30_INTERNAL_4248b45b_4_k_cu_main4cuda3std3__48in_placeE[1];
.global .align 1 .b8 _ZN30_INTERNAL_4248b45b_4_k_cu_main4cuda3std3__420unreachable_sentinelE[1];
.global .align 1 .b8 _ZN30_INTERNAL_4248b45b_4_k_cu_main4cuda3std3__47nulloptE[1];
.global .align 1 .b8 _ZN30_INTERNAL_4248b45b_4_k_cu_main4cuda3std3__48unexpectE[1];
.global .align 1 .b8 _ZN30_INTERNAL_4248b45b_4_k_cu_main4cuda3std6ranges3__45__cpo4swapE[1];
.global .align 1 .b8 _ZN30_INTERNAL_4248b45b_4_k_cu_main4cuda3std6ranges3__45__cpo9iter_moveE[1];
.global .align 1 .b8 _ZN30_INTERNAL_4248b45b_4_k_cu_main4cuda3std6ranges3__45__cpo5beginE[1];
.global .align 1 .b8 _ZN30_INTERNAL_4248b45b_4_k_cu_main4cuda3std6ranges3__45__cpo3endE[1];
.global .align 1 .b8 _ZN30_INTERNAL_4248b45b_4_k_cu_main4cuda3std6ranges3__45__cpo6cbeginE[1];
.global .align 1 .b8 _ZN30_INTERNAL_4248b45b_4_k_cu_main4cuda3std6ranges3__45__cpo4cendE[1];
.global .align 1 .b8 _ZN30_INTERNAL_4248b45b_4_k_cu_main4cuda3std6ranges3__45__cpo7advanceE[1];
.global .align 1 .b8 _ZN30_INTERNAL_4248b45b_4_k_cu_main4cuda3std6ranges3__45__cpo9iter_swapE[1];
.global .align 1 .b8 _ZN30_INTERNAL_4248b45b_4_k_cu_main4cuda3std6ranges3__45__cpo4nextE[1];
.global .align 1 .b8 _ZN30_INTERNAL_4248b45b_4_k_cu_main4cuda3std6ranges3__45__cpo4prevE[1];
.global .align 1 .b8 _ZN30_INTERNAL_4248b45b_4_k_cu_main4cuda3std6ranges3__45__cpo4dataE[1];
.global .align 1 .b8 _ZN30_INTERNAL_4248b45b_4_k_cu_main4cuda3std6ranges3__45__cpo5cdataE[1];
.global .align 1 .b8 _ZN30_INTERNAL_4248b45b_4_k_cu_main4cuda3std6ranges3__45__cpo4sizeE[1];
.global .align 1 .b8 _ZN30_INTERNAL_4248b45b_4_k_cu_main4cuda3std6ranges3__45__cpo5ssizeE[1];
.global .align 1 .b8 _ZN30_INTERNAL_4248b45b_4_k_cu_main4cuda3std6ranges3__45__cpo8distanceE[1];
.global .align 1 .b8 _ZN30_INTERNAL_4248b45b_4_k_cu_main6thrust24THRUST_300001_SM_1000_NS8cuda_cub3parE[1];
.global .align 1 .b8 _ZN30_INTERNAL_4248b45b_4_k_cu_main6thrust24THRUST_300001_SM_1000_NS8cuda_cub10par_nosyncE[1];
.global .align 1 .b8 _ZN30_INTERNAL_4248b45b_4_k_cu_main6thrust24THRUST_300001_SM_1000_NS6system6detail10sequential3seqE[1];
.global .align 1 .b8 _ZN30_INTERNAL_4248b45b_4_k_cu_main6thrust24THRUST_300001_SM_1000_NS12placeholders2_1E[1];
.global .align 1 .b8 _ZN30_INTERNAL_4248b45b_4_k_cu_main6thrust24THRUST_300001_SM_1000_NS12placeholders2_2E[1];
.global .align 1 .b8 _ZN30_INTERNAL_4248b45b_4_k_cu_main6thrust24THRUST_300001_SM_1000_NS12placeholders2_3E[1];
.global .align 1 .b8 _ZN30_INTERNAL_4248b45b_4_k_cu_main6thrust24THRUST_300001_SM_1000_NS12placeholders2_4E[1];
.global .align 1 .b8 _ZN30_INTERNAL_4248b45b_4_k_cu_main6thrust24THRUST_300001_SM_1000_NS12placeholders2_5E[1];
.global .align 1 .b8 _ZN30_INTERNAL_4248b45b_4_k_cu_main6thrust24THRUST_300001_SM_1000_NS12placeholders2_6E[1];
.global .align 1 .b8 _ZN30_INTERNAL_4248b45b_4_k_cu_main6thrust24THRUST_300001_SM_1000_NS12placeholders2_7E[1];
.global .align 1 .b8 _ZN30_INTERNAL_4248b45b_4_k_cu_main6thrust24THRUST_300001_SM_1000_NS12placeholders2_8E[1];
.global .align 1 .b8 _ZN30_INTERNAL_4248b45b_4_k_cu_main6thrust24THRUST_300001_SM_1000_NS12placeholders2_9E[1];
.global .align 1 .b8 _ZN30_INTERNAL_4248b45b_4_k_cu_main6thrust24THRUST_300001_SM_1000_NS12placeholders3_10E[1];
.global .align 1 .b8 _ZN30_INTERNAL_4248b45b_4_k_cu_main6thrust24THRUST_300001_SM_1000_NS3seqE[1];

.visible .entry _Z19cubWarpReduceKernelIiLi128EEvPKT_iPS0_(
	.param .u64 .ptr .align 1 _Z19cubWarpReduceKernelIiLi128EEvPKT_iPS0__param_0,
	.param .u32 _Z19cubWarpReduceKernelIiLi128EEvPKT_iPS0__param_1,
	.param .u64 .ptr .align 1 _Z19cubWarpReduceKernelIiLi128EEvPKT_iPS0__param_2
)
{
	.reg .pred 	%p<5>;
	.reg .b32 	%r<24>;
	.reg .b64 	%rd<9>;

	ld.param.u64 	%rd3, [_Z19cubWarpReduceKernelIiLi128EEvPKT_iPS0__param_0];
	ld.param.u32 	%r10, [_Z19cubWarpReduceKernelIiLi128EEvPKT_iPS0__param_1];
	ld.param.u64 	%rd4, [_Z19cubWarpReduceKernelIiLi128EEvPKT_iPS0__param_2];
	setp.lt.s32 	%p1, %r10, 1;
	@%p1 bra 	$L__BB0_7;
	mov.u32 	%r12, %tid.x;
	mov.u32 	%r13, %ctaid.x;
	mov.u32 	%r14, %ntid.x;
	mad.lo.s32 	%r1, %r13, %r14, %r12;
	and.b32  	%r2, %r12, 31;
	mov.u32 	%r15, %nctaid.x;
	mul.lo.s32 	%r3, %r14, %r15;
	cvta.to.global.u64 	%rd1, %rd3;
	cvta.to.global.u64 	%rd2, %rd4;
	mov.b32 	%r22, 0;
$L__BB0_2:
	add.s32 	%r5, %r1, %r22;
	setp.ge.s32 	%p2, %r5, %r10;
	mov.b32 	%r23, 0;
	@%p2 bra 	$L__BB0_4;
	mul.wide.s32 	%rd5, %r5, 4;
	add.s64 	%rd6, %rd1, %rd5;
	ld.global.u32 	%r23, [%rd6];
$L__BB0_4:
	setp.ne.s32 	%p3, %r2, 0;
	mov.b32 	%r17, -1;
	redux.sync.add.s32 %r8, %r23, %r17;
	@%p3 bra 	$L__BB0_6;
	shr.s32 	%r18, %r5, 31;
	shr.u32 	%r19, %r18, 27;
	add.s32 	%r20, %r5, %r19;
	shr.s32 	%r21, %r20, 5;
	mul.wide.s32 	%rd7, %r21, 4;
	add.s64 	%rd8, %rd2, %rd7;
	st.global.u32 	[%rd8], %r8;
$L__BB0_6:
	add.s32 	%r22, %r22, %r3;
	setp.lt.s32 	%p4, %r22, %r10;
	@%p4 bra 	$L__BB0_2;
$L__BB0_7:
	ret;

}
	// .globl	_ZN3cub18CUB_300001_SM_10006detail11EmptyKernelIvEEvv
.visible .entry _ZN3cub18CUB_300001_SM_10006detail11EmptyKernelIvEEvv()
{


	ret;

}
	// .globl	_ZN3cub18CUB_300001_SM_10006detail8for_each13static_kernelINS2_12policy_hub_t12policy_500_tEmN6thrust24THRUST_300001_SM_1000_NS8cuda_cub20__uninitialized_fill7functorINS7_10device_ptrIiEEiEEEEvT0_T1_
.visible .entry _ZN3cub18CUB_300001_SM_10006detail8for_each13static_kernelINS2_12policy_hub_t12policy_500_tEmN6thrust24THRUST_300001_SM_1000_NS8cuda_cub20__uninitialized_fill7functorINS7_10device_ptrIiEEiEEEEvT0_T1_(
	.param .u64 _ZN3cub18CUB_300001_SM_10006detail8for_each13static_kernelINS2_12policy_hub_t12policy_500_tEmN6thrust24THRUST_300001_SM_1000_NS8cuda_cub20__uninitialized_fill7functorINS7_10device_ptrIiEEiEEEEvT0_T1__param_0,
	.param .align 8 .b8 _ZN3cub18CUB_300001_SM_10006detail8for_each13static_kernelINS2_12policy_hub_t12policy_500_tEmN6thrust24THRUST_300001_SM_1000_NS8cuda_cub20__uninitialized_fill7functorINS7_10device_ptrIiEEiEEEEvT0_T1__param_1[16]
)
.maxntid 256
{
	.reg .pred 	%p<4>;
	.reg .b16 	%rs<5>;
	.reg .b32 	%r<12>;
	.reg .b64 	%rd<16>;

	ld.param.u32 	%r3, [_ZN3cub18CUB_300001_SM_10006detail8for_each13static_kernelINS2_12policy_hub_t12policy_500_tEmN6thrust24THRUST_300001_SM_1000_NS8cuda_cub20__uninitialized_fill7functorINS7_10device_ptrIiEEiEEEEvT0_T1__param_1+8];
	ld.param.u64 	%rd4, [_ZN3cub18CUB_300001_SM_10006detail8for_each13static_kernelINS2_12policy_hub_t12policy_500_tEmN6thrust24THRUST_300001_SM_1000_NS8cuda_cub20__uninitialized_fill7functorINS7_10device_ptrIiEEiEEEEvT0_T1__param_1];
	ld.param.u64 	%rd5, [_ZN3cub18CUB_300001_SM_10006detail8for_each13static_kernelINS2_12policy_hub_t12policy_500_tEmN6thrust24THRUST_300001_SM_1000_NS8cuda_cub20__uninitialized_fill7functorINS7_10device_ptrIiEEiEEEEvT0_T1__param_0];
	mov.u32 	%r9, %ctaid.x;
	mul.wide.u32 	%rd1, %r9, 512;
	sub.s64 	%rd2, %rd5, %rd1;
	setp.lt.u64 	%p1, %rd2, 512;
	@%p1 bra 	$L__BB2_2;
	mov.u32 	%r11, %tid.x;
	cvta.to.global.u64 	%rd11, %rd4;
	cvt.u64.u32 	%rd12, %r11;
	add.s64 	%rd13, %rd1, %rd12;
	shl.b64 	%rd14, %rd13, 2;
	add.s64 	%rd15, %rd11, %rd14;
	st.global.u32 	[%rd15], %r3;
	st.global.u32 	[%rd15+1024], %r3;
	bra.uni 	$L__BB2_6;
$L__BB2_2:
	cvta.to.global.u64 	%rd6, %rd4;
	mov.u32 	%r2, %tid.x;
	cvt.u64.u32 	%rd7, %r2;
	setp.le.u64 	%p2, %rd2, %rd7;
	add.s64 	%rd8, %rd1, %rd7;
	shl.b64 	%rd9, %rd8, 2;
	add.s64 	%rd3, %rd6, %rd9;
	@%p2 bra 	$L__BB2_4;
	st.global.u32 	[%rd3], %r3;
$L__BB2_4:
	add.s32 	%r10, %r2, 256;
	cvt.u64.u32 	%rd10, %r10;
	setp.le.u64 	%p3, %rd2, %rd10;
	@%p3 bra 	$L__BB2_6;
	st.global.u32 	[%rd3+1024], %r3;
$L__BB2_6:
	ret;

}


// ===== COMPILED SASS (sm_100) =====

	.target	sm_100

	.elftype	@"ET_EXEC"


//--------------------- .note.nv.tkinfo           --------------------------
	.section	.note.nv.tkinfo,"",@"SHT_NOTE"
	.sectionflags	@"SHF_NOTE_NV_TKINFO"
	.tkinfo
        /*0018*/ 	.word	0x00000002
        /*0030*/ 	.string	""
        /*0030*/ 	.string	"ptxas"
        /*0030*/ 	.string	"Cuda compilation tools, release 13.0, V13.0.88"
        /*0030*/ 	.string	"Build cuda_13.0.r13.0/compiler.36424714_0"
        /*0030*/ 	.string	"-arch sm_100 -m 64 "



//--------------------- .note.nv.cuinfo           --------------------------
	.section	.note.nv.cuinfo,"",@"SHT_NOTE"
	.sectionflags	@"SHF_NOTE_NV_CUINFO"
        /*0018*/ 	.short	0x0002
        /*001a*/ 	.short	0x0064
        /*001c*/ 	.short	0x0082
	.zero		2


//--------------------- .nv.info                  --------------------------
	.section	.nv.info,"",@"SHT_CUDA_INFO"
	.align	4


	//----- nvinfo : EIATTR_REGCOUNT
	.align		4
        /*0000*/ 	.byte	0x04, 0x2f
        /*0002*/ 	.short	(.L_44 - .L_43)
	.align		4
.L_43:
        /*0004*/ 	.word	index@(_Z19cubWarpReduceKernelIiLi128EEvPKT_iPS0_)
        /*0008*/ 	.word	0x0000000e


	//----- nvinfo : EIATTR_FRAME_SIZE
	.align		4
.L_44:
        /*000c*/ 	.byte	0x04, 0x11
        /*000e*/ 	.short	(.L_46 - .L_45)
	.align		4
.L_45:
        /*0010*/ 	.word	index@(_Z19cubWarpReduceKernelIiLi128EEvPKT_iPS0_)
        /*0014*/ 	.word	0x00000000


	//----- nvinfo : EIATTR_REGCOUNT
	.align		4
.L_46:
        /*0018*/ 	.byte	0x04, 0x2f
        /*001a*/ 	.short	(.L_48 - .L_47)
	.align		4
.L_47:
        /*001c*/ 	.word	index@(_ZN3cub18CUB_300001_SM_10006detail11EmptyKernelIvEEvv)
        /*0020*/ 	.word	0x00000004


	//----- nvinfo : EIATTR_FRAME_SIZE
	.align		4
.L_48:
        /*0024*/ 	.byte	0x04, 0x11
        /*0026*/ 	.short	(.L_50 - .L_49)
	.align		4
.L_49:
        /*0028*/ 	.word	index@(_ZN3cub18CUB_300001_SM_10006detail11EmptyKernelIvEEvv)
        /*002c*/ 	.word	0x00000000


	//----- nvinfo : EIATTR_REGCOUNT
	.align		4
.L_50:
        /*0030*/ 	.byte	0x04, 0x2f
        /*0032*/ 	.short	(.L_52 - .L_51)
	.align		4
.L_51:
        /*0034*/ 	.word	index@(_ZN3cub18CUB_300001_SM_10006detail8for_each13static_kernelINS2_12policy_hub_t12policy_500_tEmN6thrust24THRUST_300001_SM_1000_NS8cuda_cub20__uninitialized_fill7functorINS7_10device_ptrIiEEiEEEEvT0_T1_)
        /*0038*/ 	.word	0x00000008


	//----- nvinfo : EIATTR_FRAME_SIZE
	.align		4
.L_52:
        /*003c*/ 	.byte	0x04, 0x11
        /*003e*/ 	.short	(.L_54 - .L_53)
	.align		4
.L_53:
        /*0040*/ 	.word	index@(_ZN3cub18CUB_300001_SM_10006detail8for_each13static_kernelINS2_12policy_hub_t12policy_500_tEmN6thrust24THRUST_300001_SM_1000_NS8cuda_cub20__uninitialized_fill7functorINS7_10device_ptrIiEEiEEEEvT0_T1_)
        /*0044*/ 	.word	0x00000000


	//----- nvinfo : EIATTR_MIN_STACK_SIZE
	.align		4
.L_54:
        /*0048*/ 	.byte	0x04, 0x12
        /*004a*/ 	.short	(.L_56 - .L_55)
	.align		4
.L_55:
        /*004c*/ 	.word	index@(_ZN3cub18CUB_300001_SM_10006detail8for_each13static_kernelINS2_12policy_hub_t12policy_500_tEmN6thrust24THRUST_300001_SM_1000_NS8cuda_cub20__uninitialized_fill7functorINS7_10device_ptrIiEEiEEEEvT0_T1_)
        /*0050*/ 	.word	0x00000000


	//----- nvinfo : EIATTR_MIN_STACK_SIZE
	.align		4
.L_56:
        /*0054*/ 	.byte	0x04, 0x12
        /*0056*/ 	.short	(.L_58 - .L_57)
	.align		4
.L_57:
        /*0058*/ 	.word	index@(_ZN3cub18CUB_300001_SM_10006detail11EmptyKernelIvEEvv)
        /*005c*/ 	.word	0x00000000


	//----- nvinfo : EIATTR_MIN_STACK_SIZE
	.align		4
.L_58:
        /*0060*/ 	.byte	0x04, 0x12
        /*0062*/ 	.short	(.L_60 - .L_59)
	.align		4
.L_59:
        /*0064*/ 	.word	index@(_Z19cubWarpReduceKernelIiLi128EEvPKT_iPS0_)
        /*0068*/ 	.word	0x00000000
.L_60:


//--------------------- .nv.compat                --------------------------
	.section	.nv.compat,"",@"SHT_CUDA_COMPAT_INFO"
	.align	4
        /*0000*/ 	.byte	0x02, 0x09, 0x00, 0x00, 0x02, 0x02, 0x01, 0x00, 0x02, 0x05, 0x05, 0x00, 0x03, 0x07, 0x01, 0x01
        /*0010*/ 	.byte	0x02, 0x03, 0x00, 0x00, 0x02, 0x06, 0x01, 0x00, 0x04, 0x0b, 0x08, 0x00, 0x09, 0x00, 0x00, 0x00
        /*0020*/ 	.byte	0x00, 0x00, 0x00, 0x00


//--------------------- .nv.info._ZN3cub18CUB_300001_SM_10006detail8for_each13static_kernelINS2_12policy_hub_t12policy_500_tEmN6thrust24THRUST_300001_SM_1000_NS8cuda_cub20__uninitialized_fill7functorINS7_10device_ptrIiEEiEEEEvT0_T1_ --------------------------
	.section	.nv.info._ZN3cub18CUB_300001_SM_10006detail8for_each13static_kernelINS2_12policy_hub_t12policy_500_tEmN6thrust24THRUST_300001_SM_1000_NS8cuda_cub20__uninitialized_fill7functorINS7_10device_ptrIiEEiEEEEvT0_T1_,"",@"SHT_CUDA_INFO"
	.sectionflags	@""
	.align	4


	//----- nvinfo : EIATTR_CUDA_API_VERSION
	.align		4
        /*0000*/ 	.byte	0x04, 0x37
        /*0002*/ 	.short	(.L_62 - .L_61)
.L_61:
        /*0004*/ 	.word	0x00000082


	//----- nvinfo : EIATTR_KPARAM_INFO
	.align		4
.L_62:
        /*0008*/ 	.byte	0x04, 0x17
        /*000a*/ 	.short	(.L_64 - .L_63)
.L_63:
        /*000c*/ 	.word	0x00000000
        /*0010*/ 	.short	0x0001
        /*0012*/ 	.short	0x0008
        /*0014*/ 	.byte	0x00, 0xf0, 0x41, 0x00


	//----- nvinfo : EIATTR_KPARAM_INFO
	.align		4
.L_64:
        /*0018*/ 	.byte	0x04, 0x17
        /*001a*/ 	.short	(.L_66 - .L_65)
.L_65:
        /*001c*/ 	.word	0x00000000
        /*0020*/ 	.short	0x0000
        /*0022*/ 	.short	0x0000
        /*0024*/ 	.byte	0x00, 0xf0, 0x21, 0x00


	//----- nvinfo : EIATTR_SPARSE_MMA_MASK
	.align		4
.L_66:
        /*0028*/ 	.byte	0x03, 0x50
        /*002a*/ 	.short	0x0000


	//----- nvinfo : EIATTR_MAXREG_COUNT
	.align		4
        /*002c*/ 	.byte	0x03, 0x1b
        /*002e*/ 	.short	0x00ff


	//----- nvinfo : EIATTR_MERCURY_ISA_VERSION
	.align		4
        /*0030*/ 	.byte	0x03, 0x5f
        /*0032*/ 	.short	0x0101


	//----- nvinfo : EIATTR_VRC_CTA_INIT_COUNT
	.align		4
        /*0034*/ 	.byte	0x02, 0x4a
	.zero		1
	.zero		1


	//----- nvinfo : EIATTR_EXIT_INSTR_OFFSETS
	.align		4
        /*0038*/ 	.byte	0x04, 0x1c
        /*003a*/ 	.short	(.L_68 - .L_67)


	//   ....[0]....
.L_67:
        /*003c*/ 	.word	0x00000130


	//   ....[1]....
        /*0040*/ 	.word	0x00000230


	//   ....[2]....
        /*0044*/ 	.word	0x00000260


	//----- nvinfo : EIATTR_MAX_THREADS
	.align		4
.L_68:
        /*0048*/ 	.byte	0x04, 0x05
        /*004a*/ 	.short	(.L_70 - .L_69)
.L_69:
        /*004c*/ 	.word	0x00000100
        /*0050*/ 	.word	0x00000001
        /*0054*/ 	.word	0x00000001


	//----- nvinfo : EIATTR_CBANK_PARAM_SIZE
	.align		4
.L_70:
        /*0058*/ 	.byte	0x03, 0x19
        /*005a*/ 	.short	0x0018


	//----- nvinfo : EIATTR_PARAM_CBANK
	.align		4
        /*005c*/ 	.byte	0x04, 0x0a
        /*005e*/ 	.short	(.L_72 - .L_71)
	.align		4
.L_71:
        /*0060*/ 	.word	index@(.nv.constant0._ZN3cub18CUB_300001_SM_10006detail8for_each13static_kernelINS2_12policy_hub_t12policy_500_tEmN6thrust24THRUST_300001_SM_1000_NS8cuda_cub20__uninitialized_fill7functorINS7_10device_ptrIiEEiEEEEvT0_T1_)
        /*0064*/ 	.short	0x0380
        /*0066*/ 	.short	0x0018


	//----- nvinfo : EIATTR_SW_WAR
	.align		4
.L_72:
        /*0068*/ 	.byte	0x04, 0x36
        /*006a*/ 	.short	(.L_74 - .L_73)
.L_73:
        /*006c*/ 	.word	0x00000008
.L_74:


//--------------------- .nv.info._ZN3cub18CUB_300001_SM_10006detail11EmptyKernelIvEEvv --------------------------
	.section	.nv.info._ZN3cub18CUB_300001_SM_10006detail11EmptyKernelIvEEvv,"",@"SHT_CUDA_INFO"
	.sectionflags	@""
	.align	4


	//----- nvinfo : EIATTR_CUDA_API_VERSION
	.align		4
        /*0000*/ 	.byte	0x04, 0x37
        /*0002*/ 	.short	(.L_76 - .L_75)
.L_75:
        /*0004*/ 	.word	0x00000082


	//----- nvinfo : EIATTR_SPARSE_MMA_MASK
	.align		4
.L_76:
        /*0008*/ 	.byte	0x03, 0x50
        /*000a*/ 	.short	0x0000


	//----- nvinfo : EIATTR_MAXREG_COUNT
	.align		4
        /*000c*/ 	.byte	0x03, 0x1b
        /*000e*/ 	.short	0x00ff


	//----- nvinfo : EIATTR_MERCURY_ISA_VERSION
	.align		4
        /*0010*/ 	.byte	0x03, 0x5f
        /*0012*/ 	.short	0x0101


	//----- nvinfo : EIATTR_VRC_CTA_INIT_COUNT
	.align		4
        /*0014*/ 	.byte	0x02, 0x4a
	.zero		1
	.zero		1


	//----- nvinfo : EIATTR_EXIT_INSTR_OFFSETS
	.align		4
        /*0018*/ 	.byte	0x04, 0x1c
        /*001a*/ 	.short	(.L_78 - .L_77)


	//   ....[0]....
.L_77:
        /*001c*/ 	.word	0x00000010


	//----- nvinfo : EIATTR_SW_WAR
	.align		4
.L_78:
        /*0020*/ 	.byte	0x04, 0x36
        /*0022*/ 	.short	(.L_80 - .L_79)
.L_79:
        /*0024*/ 	.word	0x00000008
.L_80:


//--------------------- .nv.info._Z19cubWarpReduceKernelIiLi128EEvPKT_iPS0_ --------------------------
	.section	.nv.info._Z19cubWarpReduceKernelIiLi128EEvPKT_iPS0_,"",@"SHT_CUDA_INFO"
	.sectionflags	@""
	.align	4


	//----- nvinfo : EIATTR_CUDA_API_VERSION
	.align		4
        /*0000*/ 	.byte	0x04, 0x37
        /*0002*/ 	.short	(.L_82 - .L_81)
.L_81:
        /*0004*/ 	.word	0x00000082


	//----- nvinfo : EIATTR_KPARAM_INFO
	.align		4
.L_82:
        /*0008*/ 	.byte	0x04, 0x17
        /*000a*/ 	.short	(.L_84 - .L_83)
.L_83:
        /*000c*/ 	.word	0x00000000
        /*0010*/ 	.short	0x0002
        /*0012*/ 	.short	0x0010
        /*0014*/ 	.byte	0x00, 0xf5, 0x21, 0x00


	//----- nvinfo : EIATTR_KPARAM_INFO
	.align		4
.L_84:
        /*0018*/ 	.byte	0x04, 0x17
        /*001a*/ 	.short	(.L_86 - .L_85)
.L_85:
        /*001c*/ 	.word	0x00000000
        /*0020*/ 	.short	0x0001
        /*0022*/ 	.short	0x0008
        /*0024*/ 	.byte	0x00, 0xf0, 0x11, 0x00


	//----- nvinfo : EIATTR_KPARAM_INFO
	.align		4
.L_86:
        /*0028*/ 	.byte	0x04, 0x17
        /*002a*/ 	.short	(.L_88 - .L_87)
.L_87:
        /*002c*/ 	.word	0x00000000
        /*0030*/ 	.short	0x0000
        /*0032*/ 	.short	0x0000
        /*0034*/ 	.byte	0x00, 0xf5, 0x21, 0x00


	//----- nvinfo : EIATTR_SPARSE_MMA_MASK
	.align		4
.L_88:
        /*0038*/ 	.byte	0x03, 0x50
        /*003a*/ 	.short	0x0000


	//----- nvinfo : EIATTR_MAXREG_COUNT
	.align		4
        /*003c*/ 	.byte	0x03, 0x1b
        /*003e*/ 	.short	0x00ff


	//----- nvinfo : EIATTR_MERCURY_ISA_VERSION
	.align		4
        /*0040*/ 	.byte	0x03, 0x5f
        /*0042*/ 	.short	0x0101


	//----- nvinfo : EIATTR_COOP_GROUP_MASK_REGIDS
	.align		4
        /*0044*/ 	.byte	0x04, 0x29
        /*0046*/ 	.short	(.L_90 - .L_89)


	//   ....[0]....
.L_89:
        /*0048*/ 	.word	0xffffffff


	//----- nvinfo : EIATTR_COOP_GROUP_INSTR_OFFSETS
	.align		4
.L_90:
        /*004c*/ 	.byte	0x04, 0x28
        /*004e*/ 	.short	(.L_92 - .L_91)


	//   ....[0]....
.L_91:
        /*0050*/ 	.word	0x000001a0


	//----- nvinfo : EIATTR_VRC_CTA_INIT_COUNT
	.align		4
.L_92:
        /*0054*/ 	.byte	0x02, 0x4a
	.zero		1
	.zero		1


	//----- nvinfo : EIATTR_EXIT_INSTR_OFFSETS
	.align		4
        /*0058*/ 	.byte	0x04, 0x1c
        /*005a*/ 	.short	(.L_94 - .L_93)


	//   ....[0]....
.L_93:
        /*005c*/ 	.word	0x00000030


	//   ....[1]....
        /*0060*/ 	.word	0x000001f0


	//----- nvinfo : EIATTR_CBANK_PARAM_SIZE
	.align		4
.L_94:
        /*0064*/ 	.byte	0x03, 0x19
        /*0066*/ 	.short	0x0018


	//----- nvinfo : EIATTR_PARAM_CBANK
	.align		4
        /*0068*/ 	.byte	0x04, 0x0a
        /*006a*/ 	.short	(.L_96 - .L_95)
	.align		4
.L_95:
        /*006c*/ 	.word	index@(.nv.constant0._Z19cubWarpReduceKernelIiLi128EEvPKT_iPS0_)
        /*0070*/ 	.short	0x0380
        /*0072*/ 	.short	0x0018


	//----- nvinfo : EIATTR_SW_WAR
	.align		4
.L_96:
        /*0074*/ 	.byte	0x04, 0x36
        /*0076*/ 	.short	(.L_98 - .L_97)
.L_97:
        /*0078*/ 	.word	0x00000008
.L_98:


//--------------------- .nv.callgraph             --------------------------
	.section	.nv.callgraph,"",@"SHT_CUDA_CALLGRAPH"
	.align	4
	.sectionentsize	8
	.align		4
        /*0000*/ 	.word	0x00000000
	.align		4
        /*0004*/ 	.word	0xffffffff
	.align		4
        /*0008*/ 	.word	0x00000000
	.align		4
        /*000c*/ 	.word	0xfffffffe
	.align		4
        /*0010*/ 	.word	0x00000000
	.align		4
        /*0014*/ 	.word	0xfffffffd
	.align		4
        /*0018*/ 	.word	0x00000000
	.align		4
        /*001c*/ 	.word	0xfffffffc


//--------------------- .nv.constant4             --------------------------
	.section	.nv.constant4,"a",@progbits
	.align	8
	.align		8
.nv.constant4:
        /*0000*/ 	.dword	_ZN30_INTERNAL_4248b45b_4_k_cu_main4cuda3std3__45__cpo5beginE
	.align		8
        /*0008*/ 	.dword	_ZN30_INTERNAL_4248b45b_4_k_cu_main4cuda3std3__45__cpo3endE
	.align		8
        /*0010*/ 	.dword	_ZN30_INTERNAL_4248b45b_4_k_cu_main4cuda3std3__45__cpo6cbeginE
	.align		8
        /*0018*/ 	.dword	_ZN30_INTERNAL_4248b45b_4_k_cu_main4cuda3std3__45__cpo4cendE
	.align		8
        /*0020*/ 	.dword	_ZN30_INTERNAL_4248b45b_4_k_cu_main4cuda3std3__45__cpo6rbeginE
	.align		8
        /*0028*/ 	.dword	_ZN30_INTERNAL_4248b45b_4_k_cu_main4cuda3std3__45__cpo4rendE
	.align		8
        /*0030*/ 	.dword	_ZN30_INTERNAL_4248b45b_4_k_cu_main4cuda3std3__45__cpo7crbeginE
	.align		8
        /*0038*/ 	.dword	_ZN30_INTERNAL_4248b45b_4_k_cu_main4cuda3std3__45__cpo5crendE
	.align		8
        /*0040*/ 	.dword	_ZN30_INTERNAL_4248b45b_4_k_cu_main4cuda3std3__432_GLOBAL__N__4248b45b_4_k_cu_main6ignoreE
	.align		8
        /*0048*/ 	.dword	_ZN30_INTERNAL_4248b45b_4_k_cu_main4cuda3std3__419piecewise_constructE
	.align		8
        /*0050*/ 	.dword	_ZN30_INTERNAL_4248b45b_4_k_cu_main4cuda3std3__48in_placeE
	.align		8
        /*0058*/ 	.dword	_ZN30_INTERNAL_4248b45b_4_k_cu_main4cuda3std3__420unreachable_sentinelE
	.align		8
        /*0060*/ 	.dword	_ZN30_INTERNAL_4248b45b_4_k_cu_main4cuda3std3__47nulloptE
	.align		8
        /*0068*/ 	.dword	_ZN30_INTERNAL_4248b45b_4_k_cu_main4cuda3std3__48unexpectE
	.align		8
        /*0070*/ 	.dword	_ZN30_INTERNAL_4248b45b_4_k_cu_main4cuda3std6ranges3__45__cpo4swapE
	.align		8
        /*0078*/ 	.dword	_ZN30_INTERNAL_4248b45b_4_k_cu_main4cuda3std6ranges3__45__cpo9iter_moveE
	.align		8
        /*0080*/ 	.dword	_ZN30_INTERNAL_4248b45b_4_k_cu_main4cuda3std6ranges3__45__cpo5beginE
	.align		8
        /*0088*/ 	.dword	_ZN30_INTERNAL_4248b45b_4_k_cu_main4cuda3std6ranges3__45__cpo3endE
	.align		8
        /*0090*/ 	.dword	_ZN30_INTERNAL_4248b45b_4_k_cu_main4cuda3std6ranges3__45__cpo6cbeginE
	.align		8
        /*0098*/ 	.dword	_ZN30_INTERNAL_4248b45b_4_k_cu_main4cuda3std6ranges3__45__cpo4cendE
	.align		8
        /*00a0*/ 	.dword	_ZN30_INTERNAL_4248b45b_4_k_cu_main4cuda3std6ranges3__45__cpo7advanceE
	.align		8
        /*00a8*/ 	.dword	_ZN30_INTERNAL_4248b45b_4_k_cu_main4cuda3std6ranges3__45__cpo9iter_swapE
	.align		8
        /*00b0*/ 	.dword	_ZN30_INTERNAL_4248b45b_4_k_cu_main4cuda3std6ranges3__45__cpo4nextE
	.align		8
        /*00b8*/ 	.dword	_ZN30_INTERNAL_4248b45b_4_k_cu_main4cuda3std6ranges3__45__cpo4prevE
	.align		8
        /*00c0*/ 	.dword	_ZN30_INTERNAL_4248b45b_4_k_cu_main4cuda3std6ranges3__45__cpo4dataE
	.align		8
        /*00c8*/ 	.dword	_ZN30_INTERNAL_4248b45b_4_k_cu_main4cuda3std6ranges3__45__cpo5cdataE
	.align		8
        /*00d0*/ 	.dword	_ZN30_INTERNAL_4248b45b_4_k_cu_main4cuda3std6ranges3__45__cpo4sizeE
	.align		8
        /*00d8*/ 	.dword	_ZN30_INTERNAL_4248b45b_4_k_cu_main4cuda3std6ranges3__45__cpo5ssizeE
	.align		8
        /*00e0*/ 	.dword	_ZN30_INTERNAL_4248b45b_4_k_cu_main4cuda3std6ranges3__45__cpo8distanceE
	.align		8
        /*00e8*/ 	.dword	_ZN30_INTERNAL_4248b45b_4_k_cu_main6thrust24THRUST_300001_SM_1000_NS8cuda_cub3parE
	.align		8
        /*00f0*/ 	.dword	_ZN30_INTERNAL_4248b45b_4_k_cu_main6thrust24THRUST_300001_SM_1000_NS8cuda_cub10par_nosyncE
	.align		8
        /*00f8*/ 	.dword	_ZN30_INTERNAL_4248b45b_4_k_cu_main6thrust24THRUST_300001_SM_1000_NS6system6detail10sequential3seqE
	.align		8
        /*0100*/ 	.dword	_ZN30_INTERNAL_4248b45b_4_k_cu_main6thrust24THRUST_300001_SM_1000_NS12placeholders2_1E
	.align		8
        /*0108*/ 	.dword	_ZN30_INTERNAL_4248b45b_4_k_cu_main6thrust24THRUST_300001_SM_1000_NS12placeholders2_2E
	.align		8
        /*0110*/ 	.dword	_ZN30_INTERNAL_4248b45b_4_k_cu_main6thrust24THRUST_300001_SM_1000_NS12placeholders2_3E
	.align		8
        /*0118*/ 	.dword	_ZN30_INTERNAL_4248b45b_4_k_cu_main6thrust24THRUST_300001_SM_1000_NS12placeholders2_4E
	.align		8
        /*0120*/ 	.dword	_ZN30_INTERNAL_4248b45b_4_k_cu_main6thrust24THRUST_300001_SM_1000_NS12placeholders2_5E
	.align		8
        /*0128*/ 	.dword	_ZN30_INTERNAL_4248b45b_4_k_cu_main6thrust24THRUST_300001_SM_1000_NS12placeholders2_6E
	.align		8
        /*0130*/ 	.dword	_ZN30_INTERNAL_4248b45b_4_k_cu_main6thrust24THRUST_300001_SM_1000_NS12placeholders2_7E
	.align		8
        /*0138*/ 	.dword	_ZN30_INTERNAL_4248b45b_4_k_cu_main6thrust24THRUST_300001_SM_1000_NS12placeholders2_8E
	.align		8
        /*0140*/ 	.dword	_ZN30_INTERNAL_4248b45b_4_k_cu_main6thrust24THRUST_300001_SM_1000_NS12placeholders2_9E
	.align		8
        /*0148*/ 	.dword	_ZN30_INTERNAL_4248b45b_4_k_cu_main6thrust24THRUST_300001_SM_1000_NS12placeholders3_10E
	.align		8
        /*0150*/ 	.dword	_ZN30_INTERNAL_4248b45b_4_k_cu_main6thrust24THRUST_300001_SM_1000_NS3seqE


//--------------------- .text._ZN3cub18CUB_300001_SM_10006detail8for_each13static_kernelINS2_12policy_hub_t12policy_500_tEmN6thrust24THRUST_300001_SM_1000_NS8cuda_cub20__uninitialized_fill7functorINS7_10device_ptrIiEEiEEEEvT0_T1_ --------------------------
	.section	.text._ZN3cub18CUB_300001_SM_10006detail8for_each13static_kernelINS2_12policy_hub_t12policy_500_tEmN6thrust24THRUST_300001_SM_1000_NS8cuda_cub20__uninitialized_fill7functorINS7_10device_ptrIiEEiEEEEvT0_T1_,"ax",@progbits
	.align	128
        .global         _ZN3cub18CUB_300001_SM_10006detail8for_each13static_kernelINS2_12policy_hub_t12policy_500_tEmN6thrust24THRUST_300001_SM_1000_NS8cuda_cub20__uninitialized_fill7functorINS7_10device_ptrIiEEiEEEEvT0_T1_
        .type           _ZN3cub18CUB_300001_SM_10006detail8for_each13static_kernelINS2_12policy_hub_t12policy_500_tEmN6thrust24THRUST_300001_SM_1000_NS8cuda_cub20__uninitialized_fill7functorINS7_10device_ptrIiEEiEEEEvT0_T1_,@function
        .size           _ZN3cub18CUB_300001_SM_10006detail8for_each13static_kernelINS2_12policy_hub_t12policy_500_tEmN6thrust24THRUST_300001_SM_1000_NS8cuda_cub20__uninitialized_fill7functorINS7_10device_ptrIiEEiEEEEvT0_T1_,(.L_x_5 - _ZN3cub18CUB_300001_SM_10006detail8for_each13static_kernelINS2_12policy_hub_t12policy_500_tEmN6thrust24THRUST_300001_SM_1000_NS8cuda_cub20__uninitialized_fill7functorINS7_10device_ptrIiEEiEEEEvT0_T1_)
        .other          _ZN3cub18CUB_300001_SM_10006detail8for_each13static_kernelINS2_12policy_hub_t12policy_500_tEmN6thrust24THRUST_300001_SM_1000_NS8cuda_cub20__uninitialized_fill7functorINS7_10device_ptrIiEEiEEEEvT0_T1_,@"STO_CUDA_ENTRY STV_DEFAULT"
_ZN3cub18CUB_300001_SM_10006detail8for_each13static_kernelINS2_12policy_hub_t12policy_500_tEmN6thrust24THRUST_300001_SM_1000_NS8cuda_cub20__uninitialized_fill7functorINS7_10device_ptrIiEEiEEEEvT0_T1_:
.text._ZN3cub18CUB_300001_SM_10006detail8for_each13static_kernelINS2_12policy_hub_t12policy_500_tEmN6thrust24THRUST_300001_SM_1000_NS8cuda_cub20__uninitialized_fill7functorINS7_10device_ptrIiEEiEEEEvT0_T1_:
[----:B------:R-:W-:Y:S08]  /*0000*/  LDC R1, c[0x0][0x37c] ;  /* 0x0000df00ff017b82 */ /* 0x000ff00000000800 */
[----:B------:R-:W0:Y:S01]  /*0010*/  S2UR UR4, SR_CTAID.X ;  /* 0x00000000000479c3 */ /* 0x000e220000002500 */
[----:B------:R-:W1:Y:S01]  /*0020*/  LDCU.64 UR6, c[0x0][0x380] ;  /* 0x00007000ff0677ac */ /* 0x000e620008000a00 */
[----:B------:R-:W2:Y:S01]  /*0030*/  LDCU.64 UR8, c[0x0][0x358] ;  /* 0x00006b00ff0877ac */ /* 0x000ea20008000a00 */
[----:B0-----:R-:W-:-:S04]  /*0040*/  UIMAD.WIDE.U32 UR4, UR4, 0x200, URZ ;  /* 0x00000200040478a5 */ /* 0x001fc8000f8e00ff */
[----:B-1----:R-:W-:-:S04]  /*0050*/  UIADD3 UR6, UP0, UPT, -UR4, UR6, URZ ;  /* 0x0000000604067290 */ /* 0x002fc8000ff1e1ff */
[----:B------:R-:W-:Y:S02]  /*0060*/  UIADD3.X UR7, UPT, UPT, ~UR5, UR7, URZ, UP0, !UPT ;  /* 0x0000000705077290 */ /* 0x000fe400087fe5ff */
[----:B------:R-:W-:-:S04]  /*0070*/  UISETP.GE.U32.AND UP0, UPT, UR6, 0x200, UPT ;  /* 0x000002000600788c */ /* 0x000fc8000bf06070 */
[----:B------:R-:W-:-:S09]  /*0080*/  UISETP.GE.U32.AND.EX UP0, UPT, UR7, URZ, UPT, UP0 ;  /* 0x000000ff0700728c */ /* 0x000fd2000bf06100 */
[----:B--2---:R-:W-:Y:S05]  /*0090*/  BRA.U !UP0, `(.L_x_0) ;  /* 0x0000000108287547 */ /* 0x004fea000b800000 */
[----:B------:R-:W0:Y:S01]  /*00a0*/  S2R R0, SR_TID.X ;  /* 0x0000000000007919 */ /* 0x000e220000002100 */
[----:B------:R-:W1:Y:S01]  /*00b0*/  LDCU.64 UR6, c[0x0][0x388] ;  /* 0x00007100ff0677ac */ /* 0x000e620008000a00 */
[----:B------:R-:W2:Y:S01]  /*00c0*/  LDC R5, c[0x0][0x390] ;  /* 0x0000e400ff057b82 */ /* 0x000ea20000000800 */
[----:B0-----:R-:W-:-:S05]  /*00d0*/  IADD3 R0, P0, PT, R0, UR4, RZ ;  /* 0x0000000400007c10 */ /* 0x001fca000ff1e0ff */
[----:B------:R-:W-:Y:S01]  /*00e0*/  IMAD.X R3, RZ, RZ, UR5, P0 ;  /* 0x00000005ff037e24 */ /* 0x000fe200080e06ff */
[----:B-1----:R-:W-:-:S04]  /*00f0*/  LEA R2, P0, R0, UR6, 0x2 ;  /* 0x0000000600027c11 */ /* 0x002fc8000f8010ff */
[----:B------:R-:W-:-:S05]  /*0100*/  LEA.HI.X R3, R0, UR7, R3, 0x2, P0 ;  /* 0x0000000700037c11 */ /* 0x000fca00080f1403 */
[----:B--2---:R-:W-:Y:S04]  /*0110*/  STG.E desc[UR8][R2.64], R5 ;  /* 0x0000000502007986 */ /* 0x004fe8000c101908 */
[----:B------:R-:W-:Y:S01]  /*0120*/  STG.E desc[UR8][R2.64+0x400], R5 ;  /* 0x0004000502007986 */ /* 0x000fe2000c101908 */
[----:B------:R-:W-:Y:S05]  /*0130*/  EXIT ;  /* 0x000000000000794d */ /* 0x000fea0003800000 */
.L_x_0:
[----:B------:R-:W0:Y:S01]  /*0140*/  S2R R0, SR_TID.X ;  /* 0x0000000000007919 */ /* 0x000e220000002100 */
[----:B------:R-:W-:Y:S01]  /*0150*/  IMAD.U32 R2, RZ, RZ, UR7 ;  /* 0x00000007ff027e24 */ /* 0x000fe2000f8e00ff */
[----:B------:R-:W1:Y:S01]  /*0160*/  LDCU.64 UR10, c[0x0][0x388] ;  /* 0x00007100ff0a77ac */ /* 0x000e620008000a00 */
[----:B------:R-:W-:Y:S01]  /*0170*/  IMAD.U32 R4, RZ, RZ, UR7 ;  /* 0x00000007ff047e24 */ /* 0x000fe2000f8e00ff */
[----:B0-----:R-:W-:-:S04]  /*0180*/  ISETP.LT.U32.AND P0, PT, R0, UR6, PT ;  /* 0x0000000600007c0c */ /* 0x001fc8000bf01070 */
[----:B------:R-:W-:Y:S01]  /*0190*/  ISETP.GT.U32.AND.EX P0, PT, R2, RZ, PT, P0 ;  /* 0x000000ff0200720c */ /* 0x000fe20003f04100 */
[C---:B------:R-:W-:Y:S01]  /*01a0*/  VIADD R2, R0.reuse, 0x100 ;  /* 0x0000010000027836 */ /* 0x040fe20000000000 */
[----:B------:R-:W-:-:S04]  /*01b0*/  IADD3 R0, P2, PT, R0, UR4, RZ ;  /* 0x0000000400007c10 */ /* 0x000fc8000ff5e0ff */
[----:B------:R-:W-:Y:S01]  /*01c0*/  ISETP.LT.U32.AND P1, PT, R2, UR6, PT ;  /* 0x0000000602007c0c */ /* 0x000fe2000bf21070 */
[----:B------:R-:W-:Y:S01]  /*01d0*/  IMAD.X R3, RZ, RZ, UR5, P2 ;  /* 0x00000005ff037e24 */ /* 0x000fe200090e06ff */
[----:B-1----:R-:W-:Y:S02]  /*01e0*/  LEA R2, P2, R0, UR10, 0x2 ;  /* 0x0000000a00027c11 */ /* 0x002fe4000f8410ff */
[----:B------:R-:W-:Y:S02]  /*01f0*/  ISETP.GT.U32.AND.EX P1, PT, R4, RZ, PT, P1 ;  /* 0x000000ff0400720c */ /* 0x000fe40003f24110 */
[----:B------:R-:W-:Y:S01]  /*0200*/  LEA.HI.X R3, R0, UR11, R3, 0x2, P2 ;  /* 0x0000000b00037c11 */ /* 0x000fe200090f1403 */
[----:B------:R-:W0:Y:S04]  /*0210*/  @P0 LDC R5, c[0x0][0x390] ;  /* 0x0000e400ff050b82 */ /* 0x000e280000000800 */
[----:B0-----:R0:W-:Y:S06]  /*0220*/  @P0 STG.E desc[UR8][R2.64], R5 ;  /* 0x0000000502000986 */ /* 0x0011ec000c101908 */
[----:B------:R-:W-:Y:S05]  /*0230*/  @!P1 EXIT ;  /* 0x000000000000994d */ /* 0x000fea0003800000 */
[----:B0-----:R-:W0:Y:S02]  /*0240*/  LDC R5, c[0x0][0x390] ;  /* 0x0000e400ff057b82 */ /* 0x001e240000000800 */
[----:B0-----:R-:W-:Y:S01]  /*0250*/  STG.E desc[UR8][R2.64+0x400], R5 ;  /* 0x0004000502007986 */ /* 0x001fe2000c101908 */
[----:B------:R-:W-:Y:S05]  /*0260*/  EXIT ;  /* 0x000000000000794d */ /* 0x000fea0003800000 */
.L_x_1:
[----:B------:R-:W-:-:S00]  /*0270*/  BRA `(.L_x_1) ;  /* 0xfffffffc00fc7947 */ /* 0x000fc0000383ffff */
[----:B------:R-:W-:-:S00]  /*0280*/  NOP ;  /* 0x0000000000007918 */ /* 0x000fc00000000000 */
[----:B------:R-:W-:-:S00]  /*0290*/  NOP ;  /* 0x0000000000007918 */ /* 0x000fc00000000000 */
[----:B------:R-:W-:-:S00]  /*02a0*/  NOP ;  /* 0x0000000000007918 */ /* 0x000fc00000000000 */
[----:B------:R-:W-:-:S00]  /*02b0*/  NOP ;  /* 0x0000000000007918 */ /* 0x000fc00000000000 */
[----:B------:R-:W-:-:S00]  /*02c0*/  NOP ;  /* 0x0000000000007918 */ /* 0x000fc00000000000 */
[----:B------:R-:W-:-:S00]  /*02d0*/  NOP ;  /* 0x0000000000007918 */ /* 0x000fc00000000000 */
[----:B------:R-:W-:-:S00]  /*02e0*/  NOP ;  /* 0x0000000000007918 */ /* 0x000fc00000000000 */
[----:B------:R-:W-:-:S00]  /*02f0*/  NOP ;  /* 0x0000000000007918 */ /* 0x000fc00000000000 */
.L_x_5:


//--------------------- .text._ZN3cub18CUB_300001_SM_10006detail11EmptyKernelIvEEvv --------------------------
	.section	.text._ZN3cub18CUB_300001_SM_10006detail11EmptyKernelIvEEvv,"ax",@progbits
	.align	128
        .global         _ZN3cub18CUB_300001_SM_10006detail11EmptyKernelIvEEvv
        .type           _ZN3cub18CUB_300001_SM_10006detail11EmptyKernelIvEEvv,@function
        .size           _ZN3cub18CUB_300001_SM_10006detail11EmptyKernelIvEEvv,(.L_x_6 - _ZN3cub18CUB_300001_SM_10006detail11EmptyKernelIvEEvv)
        .other          _ZN3cub18CUB_300001_SM_10006detail11EmptyKernelIvEEvv,@"STO_CUDA_ENTRY STV_DEFAULT"
_ZN3cub18CUB_300001_SM_10006detail11EmptyKernelIvEEvv:
.text._ZN3cub18CUB_300001_SM_10006detail11EmptyKernelIvEEvv:
[----:B------:R-:W-:Y:S01]  /*0000*/  LDC R1, c[0x0][0x37c] ;  /* 0x0000df00ff017b82 */ /* 0x000fe20000000800 */
[----:B------:R-:W-:Y:S05]  /*0010*/  EXIT ;  /* 0x000000000000794d */ /* 0x000fea0003800000 */
.L_x_2:
        /* <DEDUP_REMOVED lines=14> */
.L_x_6:


//--------------------- .text._Z19cubWarpReduceKernelIiLi128EEvPKT_iPS0_ --------------------------
	.section	.text._Z19cubWarpReduceKernelIiLi128EEvPKT_iPS0_,"ax",@progbits
	.align	128
        .global         _Z19cubWarpReduceKernelIiLi128EEvPKT_iPS0_
        .type           _Z19cubWarpReduceKernelIiLi128EEvPKT_iPS0_,@function
        .size           _Z19cubWarpReduceKernelIiLi128EEvPKT_iPS0_,(.L_x_7 - _Z19cubWarpReduceKernelIiLi128EEvPKT_iPS0_)
        .other          _Z19cubWarpReduceKernelIiLi128EEvPKT_iPS0_,@"STO_CUDA_ENTRY STV_DEFAULT"
_Z19cubWarpReduceKernelIiLi128EEvPKT_iPS0_:
.text._Z19cubWarpReduceKernelIiLi128EEvPKT_iPS0_:
[----:B------:R-:W-:Y:S08]  /*0000*/  LDC R1, c[0x0][0x37c] ;  /* 0x0000df00ff017b82 */ /* 0x000ff00000000800 */
[----:B------:R-:W0:Y:S02]  /*0010*/  LDC R0, c[0x0][0x388] ;  /* 0x0000e200ff007b82 */ /* 0x000e240000000800 */
[----:B0-----:R-:W-:-:S13]  /*0020*/  ISETP.GE.AND P0, PT, R0, 0x1, PT ;  /* 0x000000010000780c */ /* 0x001fda0003f06270 */
[----:B------:R-:W-:Y:S05]  /*0030*/  @!P0 EXIT ;  /* 0x000000000000894d */ /* 0x000fea0003800000 */
[----:B------:R-:W0:Y:S01]  /*0040*/  S2R R10, SR_TID.X ;  /* 0x00000000000a7919 */ /* 0x000e220000002100 */
[----:B------:R-:W0:Y:S01]  /*0050*/  S2UR UR4, SR_CTAID.X ;  /* 0x00000000000479c3 */ /* 0x000e220000002500 */
[----:B------:R-:W-:Y:S01]  /*0060*/  IMAD.MOV.U32 R7, RZ, RZ, RZ ;  /* 0x000000ffff077224 */ /* 0x000fe200078e00ff */
[----:B------:R-:W1:Y:S01]  /*0070*/  LDCU.64 UR6, c[0x0][0x358] ;  /* 0x00006b00ff0677ac */ /* 0x000e620008000a00 */
[----:B------:R-:W2:Y:S05]  /*0080*/  LDCU UR8, c[0x0][0x388] ;  /* 0x00007100ff0877ac */ /* 0x000eaa0008000800 */
[----:B------:R-:W0:Y:S01]  /*0090*/  LDC R3, c[0x0][0x360] ;  /* 0x0000d800ff037b82 */ /* 0x000e220000000800 */
[----:B------:R-:W3:Y:S01]  /*00a0*/  LDCU UR5, c[0x0][0x370] ;  /* 0x00006e00ff0577ac */ /* 0x000ee20008000800 */
[----:B0-----:R-:W-:-:S02]  /*00b0*/  IMAD R0, R3, UR4, R10 ;  /* 0x0000000403007c24 */ /* 0x001fc4000f8e020a */
[----:B-123--:R-:W-:-:S07]  /*00c0*/  IMAD R6, R3, UR5, RZ ;  /* 0x0000000503067c24 */ /* 0x00efce000f8e02ff */
.L_x_3:
[----:B------:R-:W-:Y:S02]  /*00d0*/  IMAD.IADD R11, R0, 0x1, R7 ;  /* 0x00000001000b7824 */ /* 0x000fe400078e0207 */
[----:B------:R-:W-:-:S03]  /*00e0*/  HFMA2 R8, -RZ, RZ, 0, 0 ;  /* 0x00000000ff087431 */ /* 0x000fc600000001ff */
[----:B------:R-:W-:-:S13]  /*00f0*/  ISETP.GE.AND P0, PT, R11, UR8, PT ;  /* 0x000000080b007c0c */ /* 0x000fda000bf06270 */
[----:B------:R-:W0:Y:S02]  /*0100*/  @!P0 LDC.64 R2, c[0x0][0x380] ;  /* 0x0000e000ff028b82 */ /* 0x000e240000000a00 */
[----:B0-----:R-:W-:-:S05]  /*0110*/  @!P0 IMAD.WIDE R2, R11, 0x4, R2 ;  /* 0x000000040b028825 */ /* 0x001fca00078e0202 */
[----:B------:R-:W2:Y:S01]  /*0120*/  @!P0 LDG.E R8, desc[UR6][R2.64] ;  /* 0x0000000602088981 */ /* 0x000ea2000c1e1900 */
[----:B------:R-:W-:Y:S02]  /*0130*/  LOP3.LUT P0, RZ, R10, 0x1f, RZ, 0xc0, !PT ;  /* 0x0000001f0aff7812 */ /* 0x000fe4000780c0ff */
[----:B------:R-:W-:-:S11]  /*0140*/  IADD3 R7, PT, PT, R6, R7, RZ ;  /* 0x0000000706077210 */ /* 0x000fd60007ffe0ff */
[----:B------:R-:W0:Y:S01]  /*0150*/  @!P0 LDC.64 R4, c[0x0][0x390] ;  /* 0x0000e400ff048b82 */ /* 0x000e220000000a00 */
[----:B------:R-:W-:-:S04]  /*0160*/  @!P0 SHF.R.S32.HI R9, RZ, 0x1f, R11 ;  /* 0x0000001fff098819 */ /* 0x000fc8000001140b */
[----:B------:R-:W-:-:S04]  /*0170*/  @!P0 LEA.HI R9, R9, R11, RZ, 0x5 ;  /* 0x0000000b09098211 */ /* 0x000fc800078f28ff */
[----:B------:R-:W-:-:S05]  /*0180*/  @!P0 SHF.R.S32.HI R9, RZ, 0x5, R9 ;  /* 0x00000005ff098819 */ /* 0x000fca0000011409 */
[----:B0-----:R-:W-:Y:S01]  /*0190*/  @!P0 IMAD.WIDE R4, R9, 0x4, R4 ;  /* 0x0000000409048825 */ /* 0x001fe200078e0204 */
[----:B--2---:R-:W0:Y:S03]  /*01a0*/  REDUX.SUM.S32 UR4, R8 ;  /* 0x00000000080473c4 */ /* 0x004e26000000c200 */
[----:B0-----:R-:W-:-:S05]  /*01b0*/  IMAD.U32 R9, RZ, RZ, UR4 ;  /* 0x00000004ff097e24 */ /* 0x001fca000f8e00ff */
[----:B------:R0:W-:Y:S01]  /*01c0*/  @!P0 STG.E desc[UR6][R4.64], R9 ;  /* 0x0000000904008986 */ /* 0x0001e2000c101906 */
[----:B------:R-:W-:-:S13]  /*01d0*/  ISETP.GE.AND P0, PT, R7, UR8, PT ;  /* 0x0000000807007c0c */ /* 0x000fda000bf06270 */
[----:B0-----:R-:W-:Y:S05]  /*01e0*/  @!P0 BRA `(.L_x_3) ;  /* 0xfffffffc00b88947 */ /* 0x001fea000383ffff */
[----:B------:R-:W-:Y:S05]  /*01f0*/  EXIT ;  /* 0x000000000000794d */ /* 0x000fea0003800000 */
.L_x_4:
        /* <DEDUP_REMOVED lines=16> */
.L_x_7:


//--------------------- .nv.shared.reserved.0     --------------------------
	.section	.nv.shared.reserved.0,"aw",@nobits
	.weak		__nv_reservedSMEM_offset_0_alias
	.size		__nv_reservedSMEM_offset_0_alias, 0, 64
	.other		__nv_reservedSMEM_offset_0_alias,@"STO_CUDA_RESERVED_SHARED STV_DEFAULT"
__nv_reservedSMEM_offset_0_alias:
	.zero		0
	.zero		64


//--------------------- .nv.global                --------------------------
	.section	.nv.global,"aw",@nobits
.nv.global:
	.type		_ZN30_INTERNAL_4248b45b_4_k_cu_main6thrust24THRUST_300001_SM_1000_NS3seqE,@object
	.size		_ZN30_INTERNAL_4248b45b_4_k_cu_main6thrust24THRUST_300001_SM_1000_NS3seqE,(_ZN30_INTERNAL_4248b45b_4_k_cu_main4cuda3std3__48in_placeE - _ZN30_INTERNAL_4248b45b_4_k_cu_main6thrust24THRUST_300001_SM_1000_NS3seqE)
_ZN30_INTERNAL_4248b45b_4_k_cu_main6thrust24THRUST_300001_SM_1000_NS3seqE:
	.zero		1
	.type		_ZN30_INTERNAL_4248b45b_4_k_cu_main4cuda3std3__48in_placeE,@object
	.size		_ZN30_INTERNAL_4248b45b_4_k_cu_main4cuda3std3__48in_placeE,(_ZN30_INTERNAL_4248b45b_4_k_cu_main4cuda3std6ranges3__45__cpo4sizeE - _ZN30_INTERNAL_4248b45b_4_k_cu_main4cuda3std3__48in_placeE)
_ZN30_INTERNAL_4248b45b_4_k_cu_main4cuda3std3__48in_placeE:
	.zero		1
	.type		_ZN30_INTERNAL_4248b45b_4_k_cu_main4cuda3std6ranges3__45__cpo4sizeE,@object
	.size		_ZN30_INTERNAL_4248b45b_4_k_cu_main4cuda3std6ranges3__45__cpo4sizeE,(_ZN30_INTERNAL_4248b45b_4_k_cu_main6thrust24THRUST_300001_SM_1000_NS12placeholders2_3E - _ZN30_INTERNAL_4248b45b_4_k_cu_main4cuda3std6ranges3__45__cpo4sizeE)
_ZN30_INTERNAL_4248b45b_4_k_cu_main4cuda3std6ranges3__45__cpo4sizeE:
	.zero		1
	.type		_ZN30_INTERNAL_4248b45b_4_k_cu_main6thrust24THRUST_300001_SM_1000_NS12placeholders2_3E,@object
	.size		_ZN30_INTERNAL_4248b45b_4_k_cu_main6thrust24THRUST_300001_SM_1000_NS12placeholders2_3E,(_ZN30_INTERNAL_4248b45b_4_k_cu_main4cuda3std3__45__cpo6cbeginE - _ZN30_INTERNAL_4248b45b_4_k_cu_main6thrust24THRUST_300001_SM_1000_NS12placeholders2_3E)
_ZN30_INTERNAL_4248b45b_4_k_cu_main6thrust24THRUST_300001_SM_1000_NS12placeholders2_3E:
	.zero		1
	.type		_ZN30_INTERNAL_4248b45b_4_k_cu_main4cuda3std3__45__cpo6cbeginE,@object
	.size		_ZN30_INTERNAL_4248b45b_4_k_cu_main4cuda3std3__45__cpo6cbeginE,(_ZN30_INTERNAL_4248b45b_4_k_cu_main4cuda3std6ranges3__45__cpo6cbeginE - _ZN30_INTERNAL_4248b45b_4_k_cu_main4cuda3std3__45__cpo6cbeginE)
_ZN30_INTERNAL_4248b45b_4_k_cu_main4cuda3std3__45__cpo6cbeginE:
	.zero		1
	.type		_ZN30_INTERNAL_4248b45b_4_k_cu_main4cuda3std6ranges3__45__cpo6cbeginE,@object
	.size		_ZN30_INTERNAL_4248b45b_4_k_cu_main4cuda3std6ranges3__45__cpo6cbeginE,(_ZN30_INTERNAL_4248b45b_4_k_cu_main6thrust24THRUST_300001_SM_1000_NS12placeholders2_7E - _ZN30_INTERNAL_4248b45b_4_k_cu_main4cuda3std6ranges3__45__cpo6cbeginE)
_ZN30_INTERNAL_4248b45b_4_k_cu_main4cuda3std6ranges3__45__cpo6cbeginE:
	.zero		1
	.type		_ZN30_INTERNAL_4248b45b_4_k_cu_main6thrust24THRUST_300001_SM_1000_NS12placeholders2_7E,@object
	.size		_ZN30_INTERNAL_4248b45b_4_k_cu_main6thrust24THRUST_300001_SM_1000_NS12placeholders2_7E,(_ZN30_INTERNAL_4248b45b_4_k_cu_main4cuda3std3__45__cpo7crbeginE - _ZN30_INTERNAL_4248b45b_4_k_cu_main6thrust24THRUST_300001_SM_1000_NS12placeholders2_7E)
_ZN30_INTERNAL_4248b45b_4_k_cu_main6thrust24THRUST_300001_SM_1000_NS12placeholders2_7E:
	.zero		1
	.type		_ZN30_INTERNAL_4248b45b_4_k_cu_main4cuda3std3__45__cpo7crbeginE,@object
	.size		_ZN30_INTERNAL_4248b45b_4_k_cu_main4cuda3std3__45__cpo7crbeginE,(_ZN30_INTERNAL_4248b45b_4_k_cu_main4cuda3std6ranges3__45__cpo4nextE - _ZN30_INTERNAL_4248b45b_4_k_cu_main4cuda3std3__45__cpo7crbeginE)
_ZN30_INTERNAL_4248b45b_4_k_cu_main4cuda3std3__45__cpo7crbeginE:
	.zero		1
	.type		_ZN30_INTERNAL_4248b45b_4_k_cu_main4cuda3std6ranges3__45__cpo4nextE,@object
	.size		_ZN30_INTERNAL_4248b45b_4_k_cu_main4cuda3std6ranges3__45__cpo4nextE,(_ZN30_INTERNAL_4248b45b_4_k_cu_main4cuda3std6ranges3__45__cpo4swapE - _ZN30_INTERNAL_4248b45b_4_k_cu_main4cuda3std6ranges3__45__cpo4nextE)
_ZN30_INTERNAL_4248b45b_4_k_cu_main4cuda3std6ranges3__45__cpo4nextE:
	.zero		1
	.type		_ZN30_INTERNAL_4248b45b_4_k_cu_main4cuda3std6ranges3__45__cpo4swapE,@object
	.size		_ZN30_INTERNAL_4248b45b_4_k_cu_main4cuda3std6ranges3__45__cpo4swapE,(_ZN30_INTERNAL_4248b45b_4_k_cu_main6thrust24THRUST_300001_SM_1000_NS8cuda_cub10par_nosyncE - _ZN30_INTERNAL_4248b45b_4_k_cu_main4cuda3std6ranges3__45__cpo4swapE)
_ZN30_INTERNAL_4248b45b_4_k_cu_main4cuda3std6ranges3__45__cpo4swapE:
	.zero		1
	.type		_ZN30_INTERNAL_4248b45b_4_k_cu_main6thrust24THRUST_300001_SM_1000_NS8cuda_cub10par_nosyncE,@object
	.size		_ZN30_INTERNAL_4248b45b_4_k_cu_main6thrust24THRUST_300001_SM_1000_NS8cuda_cub10par_nosyncE,(_ZN30_INTERNAL_4248b45b_4_k_cu_main6thrust24THRUST_300001_SM_1000_NS12placeholders2_9E - _ZN30_INTERNAL_4248b45b_4_k_cu_main6thrust24THRUST_300001_SM_1000_NS8cuda_cub10par_nosyncE)
_ZN30_INTERNAL_4248b45b_4_k_cu_main6thrust24THRUST_300001_SM_1000_NS8cuda_cub10par_nosyncE:
	.zero		1
	.type		_ZN30_INTERNAL_4248b45b_4_k_cu_main6thrust24THRUST_300001_SM_1000_NS12placeholders2_9E,@object
	.size		_ZN30_INTERNAL_4248b45b_4_k_cu_main6thrust24THRUST_300001_SM_1000_NS12placeholders2_9E,(_ZN30_INTERNAL_4248b45b_4_k_cu_main4cuda3std3__432_GLOBAL__N__4248b45b_4_k_cu_main6ignoreE - _ZN30_INTERNAL_4248b45b_4_k_cu_main6thrust24THRUST_300001_SM_1000_NS12placeholders2_9E)
_ZN30_INTERNAL_4248b45b_4_k_cu_main6thrust24THRUST_300001_SM_1000_NS12placeholders2_9E:
	.zero		1
	.type		_ZN30_INTERNAL_4248b45b_4_k_cu_main4cuda3std3__432_GLOBAL__N__4248b45b_4_k_cu_main6ignoreE,@object
	.size		_ZN30_INTERNAL_4248b45b_4_k_cu_main4cuda3std3__432_GLOBAL__N__4248b45b_4_k_cu_main6ignoreE,(_ZN30_INTERNAL_4248b45b_4_k_cu_main4cuda3std6ranges3__45__cpo4dataE - _ZN30_INTERNAL_4248b45b_4_k_cu_main4cuda3std3__432_GLOBAL__N__4248b45b_4_k_cu_main6ignoreE)
_ZN30_INTERNAL_4248b45b_4_k_cu_main4cuda3std3__432_GLOBAL__N__4248b45b_4_k_cu_main6ignoreE:
	.zero		1
	.type		_ZN30_INTERNAL_4248b45b_4_k_cu_main4cuda3std6ranges3__45__cpo4dataE,@object
	.size		_ZN30_INTERNAL_4248b45b_4_k_cu_main4cuda3std6ranges3__45__cpo4dataE,(_ZN30_INTERNAL_4248b45b_4_k_cu_main6thrust24THRUST_300001_SM_1000_NS12placeholders2_1E - _ZN30_INTERNAL_4248b45b_4_k_cu_main4cuda3std6ranges3__45__cpo4dataE)
_ZN30_INTERNAL_4248b45b_4_k_cu_main4cuda3std6ranges3__45__cpo4dataE:
	.zero		1
	.type		_ZN30_INTERNAL_4248b45b_4_k_cu_main6thrust24THRUST_300001_SM_1000_NS12placeholders2_1E,@object
	.size		_ZN30_INTERNAL_4248b45b_4_k_cu_main6thrust24THRUST_300001_SM_1000_NS12placeholders2_1E,(_ZN30_INTERNAL_4248b45b_4_k_cu_main4cuda3std3__45__cpo5beginE - _ZN30_INTERNAL_4248b45b_4_k_cu_main6thrust24THRUST_300001_SM_1000_NS12placeholders2_1E)
_ZN30_INTERNAL_4248b45b_4_k_cu_main6thrust24THRUST_300001_SM_1000_NS12placeholders2_1E:
	.zero		1
	.type		_ZN30_INTERNAL_4248b45b_4_k_cu_main4cuda3std3__45__cpo5beginE,@object
	.size		_ZN30_INTERNAL_4248b45b_4_k_cu_main4cuda3std3__45__cpo5beginE,(_ZN30_INTERNAL_4248b45b_4_k_cu_main4cuda3std6ranges3__45__cpo5beginE - _ZN30_INTERNAL_4248b45b_4_k_cu_main4cuda3std3__45__cpo5beginE)
_ZN30_INTERNAL_4248b45b_4_k_cu_main4cuda3std3__45__cpo5beginE:
	.zero		1
	.type		_ZN30_INTERNAL_4248b45b_4_k_cu_main4cuda3std6ranges3__45__cpo5beginE,@object
	.size		_ZN30_INTERNAL_4248b45b_4_k_cu_main4cuda3std6ranges3__45__cpo5beginE,(_ZN30_INTERNAL_4248b45b_4_k_cu_main6thrust24THRUST_300001_SM_1000_NS12placeholders2_5E - _ZN30_INTERNAL_4248b45b_4_k_cu_main4cuda3std6ranges3__45__cpo5beginE)
_ZN30_INTERNAL_4248b45b_4_k_cu_main4cuda3std6ranges3__45__cpo5beginE:
	.zero		1
	.type		_ZN30_INTERNAL_4248b45b_4_k_cu_main6thrust24THRUST_300001_SM_1000_NS12placeholders2_5E,@object
	.size		_ZN30_INTERNAL_4248b45b_4_k_cu_main6thrust24THRUST_300001_SM_1000_NS12placeholders2_5E,(_ZN30_INTERNAL_4248b45b_4_k_cu_main4cuda3std3__45__cpo6rbeginE - _ZN30_INTERNAL_4248b45b_4_k_cu_main6thrust24THRUST_300001_SM_1000_NS12placeholders2_5E)
_ZN30_INTERNAL_4248b45b_4_k_cu_main6thrust24THRUST_300001_SM_1000_NS12placeholders2_5E:
	.zero		1
	.type		_ZN30_INTERNAL_4248b45b_4_k_cu_main4cuda3std3__45__cpo6rbeginE,@object
	.size		_ZN30_INTERNAL_4248b45b_4_k_cu_main4cuda3std3__45__cpo6rbeginE,(_ZN30_INTERNAL_4248b45b_4_k_cu_main4cuda3std6ranges3__45__cpo7advanceE - _ZN30_INTERNAL_4248b45b_4_k_cu_main4cuda3std3__45__cpo6rbeginE)
_ZN30_INTERNAL_4248b45b_4_k_cu_main4cuda3std3__45__cpo6rbeginE:
	.zero		1
	.type		_ZN30_INTERNAL_4248b45b_4_k_cu_main4cuda3std6ranges3__45__cpo7advanceE,@object
	.size		_ZN30_INTERNAL_4248b45b_4_k_cu_main4cuda3std6ranges3__45__cpo7advanceE,(_ZN30_INTERNAL_4248b45b_4_k_cu_main4cuda3std3__47nulloptE - _ZN30_INTERNAL_4248b45b_4_k_cu_main4cuda3std6ranges3__45__cpo7advanceE)
_ZN30_INTERNAL_4248b45b_4_k_cu_main4cuda3std6ranges3__45__cpo7advanceE:
	.zero		1
	.type		_ZN30_INTERNAL_4248b45b_4_k_cu_main4cuda3std3__47nulloptE,@object
	.size		_ZN30_INTERNAL_4248b45b_4_k_cu_main4cuda3std3__47nulloptE,(_ZN30_INTERNAL_4248b45b_4_k_cu_main4cuda3std6ranges3__45__cpo8distanceE - _ZN30_INTERNAL_4248b45b_4_k_cu_main4cuda3std3__47nulloptE)
_ZN30_INTERNAL_4248b45b_4_k_cu_main4cuda3std3__47nulloptE:
	.zero		1
	.type		_ZN30_INTERNAL_4248b45b_4_k_cu_main4cuda3std6ranges3__45__cpo8distanceE,@object
	.size		_ZN30_INTERNAL_4248b45b_4_k_cu_main4cuda3std6ranges3__45__cpo8distanceE,(_ZN30_INTERNAL_4248b45b_4_k_cu_main6thrust24THRUST_300001_SM_1000_NS12placeholders3_10E - _ZN30_INTERNAL_4248b45b_4_k_cu_main4cuda3std6ranges3__45__cpo8distanceE)
_ZN30_INTERNAL_4248b45b_4_k_cu_main4cuda3std6ranges3__45__cpo8distanceE:
	.zero		1
	.type		_ZN30_INTERNAL_4248b45b_4_k_cu_main6thrust24THRUST_300001_SM_1000_NS12placeholders3_10E,@object
	.size		_ZN30_INTERNAL_4248b45b_4_k_cu_main6thrust24THRUST_300001_SM_1000_NS12placeholders3_10E,(_ZN30_INTERNAL_4248b45b_4_k_cu_main4cuda3std3__419piecewise_constructE - _ZN30_INTERNAL_4248b45b_4_k_cu_main6thrust24THRUST_300001_SM_1000_NS12placeholders3_10E)
_ZN30_INTERNAL_4248b45b_4_k_cu_main6thrust24THRUST_300001_SM_1000_NS12placeholders3_10E:
	.zero		1
	.type		_ZN30_INTERNAL_4248b45b_4_k_cu_main4cuda3std3__419piecewise_constructE,@object
	.size		_ZN30_INTERNAL_4248b45b_4_k_cu_main4cuda3std3__419piecewise_constructE,(_ZN30_INTERNAL_4248b45b_4_k_cu_main4cuda3std6ranges3__45__cpo5cdataE - _ZN30_INTERNAL_4248b45b_4_k_cu_main4cuda3std3__419piecewise_constructE)
_ZN30_INTERNAL_4248b45b_4_k_cu_main4cuda3std3__419piecewise_constructE:
	.zero		1
	.type		_ZN30_INTERNAL_4248b45b_4_k_cu_main4cuda3std6ranges3__45__cpo5cdataE,@object
	.size		_ZN30_INTERNAL_4248b45b_4_k_cu_main4cuda3std6ranges3__45__cpo5cdataE,(_ZN30_INTERNAL_4248b45b_4_k_cu_main6thrust24THRUST_300001_SM_1000_NS12placeholders2_2E - _ZN30_INTERNAL_4248b45b_4_k_cu_main4cuda3std6ranges3__45__cpo5cdataE)
_ZN30_INTERNAL_4248b45b_4_k_cu_main4cuda3std6ranges3__45__cpo5cdataE:
	.zero		1
	.type		_ZN30_INTERNAL_4248b45b_4_k_cu_main6thrust24THRUST_300001_SM_1000_NS12placeholders2_2E,@object
	.size		_ZN30_INTERNAL_4248b45b_4_k_cu_main6thrust24THRUST_300001_SM_1000_NS12placeholders2_2E,(_ZN30_INTERNAL_4248b45b_4_k_cu_main4cuda3std3__45__cpo3endE - _ZN30_INTERNAL_4248b45b_4_k_cu_main6thrust24THRUST_300001_SM_1000_NS12placeholders2_2E)
_ZN30_INTERNAL_4248b45b_4_k_cu_main6thrust24THRUST_300001_SM_1000_NS12placeholders2_2E:
	.zero		1
	.type		_ZN30_INTERNAL_4248b45b_4_k_cu_main4cuda3std3__45__cpo3endE,@object
	.size		_ZN30_INTERNAL_4248b45b_4_k_cu_main4cuda3std3__45__cpo3endE,(_ZN30_INTERNAL_4248b45b_4_k_cu_main4cuda3std6ranges3__45__cpo3endE - _ZN30_INTERNAL_4248b45b_4_k_cu_main4cuda3std3__45__cpo3endE)
_ZN30_INTERNAL_4248b45b_4_k_cu_main4cuda3std3__45__cpo3endE:
	.zero		1
	.type		_ZN30_INTERNAL_4248b45b_4_k_cu_main4cuda3std6ranges3__45__cpo3endE,@object
	.size		_ZN30_INTERNAL_4248b45b_4_k_cu_main4cuda3std6ranges3__45__cpo3endE,(_ZN30_INTERNAL_4248b45b_4_k_cu_main6thrust24THRUST_300001_SM_1000_NS12placeholders2_6E - _ZN30_INTERNAL_4248b45b_4_k_cu_main4cuda3std6ranges3__45__cpo3endE)
_ZN30_INTERNAL_4248b45b_4_k_cu_main4cuda3std6ranges3__45__cpo3endE:
	.zero		1
	.type		_ZN30_INTERNAL_4248b45b_4_k_cu_main6thrust24THRUST_300001_SM_1000_NS12placeholders2_6E,@object
	.size		_ZN30_INTERNAL_4248b45b_4_k_cu_main6thrust24THRUST_300001_SM_1000_NS12placeholders2_6E,(_ZN30_INTERNAL_4248b45b_4_k_cu_main4cuda3std3__45__cpo4rendE - _ZN30_INTERNAL_4248b45b_4_k_cu_main6thrust24THRUST_300001_SM_1000_NS12placeholders2_6E)
_ZN30_INTERNAL_4248b45b_4_k_cu_main6thrust24THRUST_300001_SM_1000_NS12placeholders2_6E:
	.zero		1
	.type		_ZN30_INTERNAL_4248b45b_4_k_cu_main4cuda3std3__45__cpo4rendE,@object
	.size		_ZN30_INTERNAL_4248b45b_4_k_cu_main4cuda3std3__45__cpo4rendE,(_ZN30_INTERNAL_4248b45b_4_k_cu_main4cuda3std6ranges3__45__cpo9iter_swapE - _ZN30_INTERNAL_4248b45b_4_k_cu_main4cuda3std3__45__cpo4rendE)
_ZN30_INTERNAL_4248b45b_4_k_cu_main4cuda3std3__45__cpo4rendE:
	.zero		1
	.type		_ZN30_INTERNAL_4248b45b_4_k_cu_main4cuda3std6ranges3__45__cpo9iter_swapE,@object
	.size		_ZN30_INTERNAL_4248b45b_4_k_cu_main4cuda3std6ranges3__45__cpo9iter_swapE,(_ZN30_INTERNAL_4248b45b_4_k_cu_main4cuda3std3__48unexpectE - _ZN30_INTERNAL_4248b45b_4_k_cu_main4cuda3std6ranges3__45__cpo9iter_swapE)
_ZN30_INTERNAL_4248b45b_4_k_cu_main4cuda3std6ranges3__45__cpo9iter_swapE:
	.zero		1
	.type		_ZN30_INTERNAL_4248b45b_4_k_cu_main4cuda3std3__48unexpectE,@object
	.size		_ZN30_INTERNAL_4248b45b_4_k_cu_main4cuda3std3__48unexpectE,(_ZN30_INTERNAL_4248b45b_4_k_cu_main6thrust24THRUST_300001_SM_1000_NS8cuda_cub3parE - _ZN30_INTERNAL_4248b45b_4_k_cu_main4cuda3std3__48unexpectE)
_ZN30_INTERNAL_4248b45b_4_k_cu_main4cuda3std3__48unexpectE:
	.zero		1
	.type		_ZN30_INTERNAL_4248b45b_4_k_cu_main6thrust24THRUST_300001_SM_1000_NS8cuda_cub3parE,@object
	.size		_ZN30_INTERNAL_4248b45b_4_k_cu_main6thrust24THRUST_300001_SM_1000_NS8cuda_cub3parE,(_ZN30_INTERNAL_4248b45b_4_k_cu_main6thrust24THRUST_300001_SM_1000_NS12placeholders2_4E - _ZN30_INTERNAL_4248b45b_4_k_cu_main6thrust24THRUST_300001_SM_1000_NS8cuda_cub3parE)
_ZN30_INTERNAL_4248b45b_4_k_cu_main6thrust24THRUST_300001_SM_1000_NS8cuda_cub3parE:
	.zero		1
	.type		_ZN30_INTERNAL_4248b45b_4_k_cu_main6thrust24THRUST_300001_SM_1000_NS12placeholders2_4E,@object
	.size		_ZN30_INTERNAL_4248b45b_4_k_cu_main6thrust24THRUST_300001_SM_1000_NS12placeholders2_4E,(_ZN30_INTERNAL_4248b45b_4_k_cu_main4cuda3std3__45__cpo4cendE - _ZN30_INTERNAL_4248b45b_4_k_cu_main6thrust24THRUST_300001_SM_1000_NS12placeholders2_4E)
_ZN30_INTERNAL_4248b45b_4_k_cu_main6thrust24THRUST_300001_SM_1000_NS12placeholders2_4E:
	.zero		1
	.type		_ZN30_INTERNAL_4248b45b_4_k_cu_main4cuda3std3__45__cpo4cendE,@object
	.size		_ZN30_INTERNAL_4248b45b_4_k_cu_main4cuda3std3__45__cpo4cendE,(_ZN30_INTERNAL_4248b45b_4_k_cu_main4cuda3std6ranges3__45__cpo4cendE - _ZN30_INTERNAL_4248b45b_4_k_cu_main4cuda3std3__45__cpo4cendE)
_ZN30_INTERNAL_4248b45b_4_k_cu_main4cuda3std3__45__cpo4cendE:
	.zero		1
	.type		_ZN30_INTERNAL_4248b45b_4_k_cu_main4cuda3std6ranges3__45__cpo4cendE,@object
	.size		_ZN30_INTERNAL_4248b45b_4_k_cu_main4cuda3std6ranges3__45__cpo4cendE,(_ZN30_INTERNAL_4248b45b_4_k_cu_main4cuda3std3__420unreachable_sentinelE - _ZN30_INTERNAL_4248b45b_4_k_cu_main4cuda3std6ranges3__45__cpo4cendE)
_ZN30_INTERNAL_4248b45b_4_k_cu_main4cuda3std6ranges3__45__cpo4cendE:
	.zero		1
	.type		_ZN30_INTERNAL_4248b45b_4_k_cu_main4cuda3std3__420unreachable_sentinelE,@object
	.size		_ZN30_INTERNAL_4248b45b_4_k_cu_main4cuda3std3__420unreachable_sentinelE,(_ZN30_INTERNAL_4248b45b_4_k_cu_main4cuda3std6ranges3__45__cpo5ssizeE - _ZN30_INTERNAL_4248b45b_4_k_cu_main4cuda3std3__420unreachable_sentinelE)
_ZN30_INTERNAL_4248b45b_4_k_cu_main4cuda3std3__420unreachable_sentinelE:
	.zero		1
	.type		_ZN30_INTERNAL_4248b45b_4_k_cu_main4cuda3std6ranges3__45__cpo5ssizeE,@object
	.size		_ZN30_INTERNAL_4248b45b_4_k_cu_main4cuda3std6ranges3__45__cpo5ssizeE,(_ZN30_INTERNAL_4248b45b_4_k_cu_main6thrust24THRUST_300001_SM_1000_NS12placeholders2_8E - _ZN30_INTERNAL_4248b45b_4_k_cu_main4cuda3std6ranges3__45__cpo5ssizeE)
_ZN30_INTERNAL_4248b45b_4_k_cu_main4cuda3std6ranges3__45__cpo5ssizeE:
	.zero		1
	.type		_ZN30_INTERNAL_4248b45b_4_k_cu_main6thrust24THRUST_300001_SM_1000_NS12placeholders2_8E,@object
	.size		_ZN30_INTERNAL_4248b45b_4_k_cu_main6thrust24THRUST_300001_SM_1000_NS12placeholders2_8E,(_ZN30_INTERNAL_4248b45b_4_k_cu_main4cuda3std3__45__cpo5crendE - _ZN30_INTERNAL_4248b45b_4_k_cu_main6thrust24THRUST_300001_SM_1000_NS12placeholders2_8E)
_ZN30_INTERNAL_4248b45b_4_k_cu_main6thrust24THRUST_300001_SM_1000_NS12placeholders2_8E:
	.zero		1
	.type		_ZN30_INTERNAL_4248b45b_4_k_cu_main4cuda3std3__45__cpo5crendE,@object
	.size		_ZN30_INTERNAL_4248b45b_4_k_cu_main4cuda3std3__45__cpo5crendE,(_ZN30_INTERNAL_4248b45b_4_k_cu_main4cuda3std6ranges3__45__cpo4prevE - _ZN30_INTERNAL_4248b45b_4_k_cu_main4cuda3std3__45__cpo5crendE)
_ZN30_INTERNAL_4248b45b_4_k_cu_main4cuda3std3__45__cpo5crendE:
	.zero		1
	.type		_ZN30_INTERNAL_4248b45b_4_k_cu_main4cuda3std6ranges3__45__cpo4prevE,@object
	.size		_ZN30_INTERNAL_4248b45b_4_k_cu_main4cuda3std6ranges3__45__cpo4prevE,(_ZN30_INTERNAL_4248b45b_4_k_cu_main4cuda3std6ranges3__45__cpo9iter_moveE - _ZN30_INTERNAL_4248b45b_4_k_cu_main4cuda3std6ranges3__45__cpo4prevE)
_ZN30_INTERNAL_4248b45b_4_k_cu_main4cuda3std6ranges3__45__cpo4prevE:
	.zero		1
	.type		_ZN30_INTERNAL_4248b45b_4_k_cu_main4cuda3std6ranges3__45__cpo9iter_moveE,@object
	.size		_ZN30_INTERNAL_4248b45b_4_k_cu_main4cuda3std6ranges3__45__cpo9iter_moveE,(_ZN30_INTERNAL_4248b45b_4_k_cu_main6thrust24THRUST_300001_SM_1000_NS6system6detail10sequential3seqE - _ZN30_INTERNAL_4248b45b_4_k_cu_main4cuda3std6ranges3__45__cpo9iter_moveE)
_ZN30_INTERNAL_4248b45b_4_k_cu_main4cuda3std6ranges3__45__cpo9iter_moveE:
	.zero		1
	.type		_ZN30_INTERNAL_4248b45b_4_k_cu_main6thrust24THRUST_300001_SM_1000_NS6system6detail10sequential3seqE,@object
	.size		_ZN30_INTERNAL_4248b45b_4_k_cu_main6thrust24THRUST_300001_SM_1000_NS6system6detail10sequential3seqE,(.L_31 - _ZN30_INTERNAL_4248b45b_4_k_cu_main6thrust24THRUST_300001_SM_1000_NS6system6detail10sequential3seqE)
_ZN30_INTERNAL_4248b45b_4_k_cu_main6thrust24THRUST_300001_SM_1000_NS6system6detail10sequential3seqE:
	.zero		1
.L_31:


//--------------------- .nv.constant0._ZN3cub18CUB_300001_SM_10006detail8for_each13static_kernelINS2_12policy_hub_t12policy_500_tEmN6thrust24THRUST_300001_SM_1000_NS8cuda_cub20__uninitialized_fill7functorINS7_10device_ptrIiEEiEEEEvT0_T1_ --------------------------
	.section	.nv.constant0._ZN3cub18CUB_300001_SM_10006detail8for_each13static_kernelINS2_12policy_hub_t12policy_500_tEmN6thrust24THRUST_300001_SM_1000_NS8cuda_cub20__uninitialized_fill7functorINS7_10device_ptrIiEEiEEEEvT0_T1_,"a",@progbits
	.sectionflags	@""
	.align	4
.nv.constant0._ZN3cub18CUB_300001_SM_10006detail8for_each13static_kernelINS2_12policy_hub_t12policy_500_tEmN6thrust24THRUST_300001_SM_1000_NS8cuda_cub20__uninitialized_fill7functorINS7_10device_ptrIiEEiEEEEvT0_T1_:
	.zero		920


//--------------------- .nv.constant0._ZN3cub18CUB_300001_SM_10006detail11EmptyKernelIvEEvv --------------------------
	.section	.nv.constant0._ZN3cub18CUB_300001_SM_10006detail11EmptyKernelIvEEvv,"a",@progbits
	.sectionflags	@""
	.align	4
.nv.constant0._ZN3cub18CUB_300001_SM_10006detail11EmptyKernelIvEEvv:
	.zero		896


//--------------------- .nv.constant0._Z19cubWarpReduceKernelIiLi128EEvPKT_iPS0_ --------------------------
	.section	.nv.constant0._Z19cubWarpReduceKernelIiLi128EEvPKT_iPS0_,"a",@progbits
	.sectionflags	@""
	.align	4
.nv.constant0._Z19cubWarpReduceKernelIiLi128EEvPKT_iPS0_:
	.zero		920


//--------------------- SYMBOLS --------------------------

	.type		.nv.reservedSmem.offset0,@object
	.size		.nv.reservedSmem.offset0,0x4
